//
// Generated by NVIDIA NVVM Compiler
//
// Compiler Build ID: CL-36424714
// Cuda compilation tools, release 13.0, V13.0.88
// Based on NVVM 20.0.0
//

.version 9.0
.target sm_100
.address_size 64

	// .globl	_Z15Vector_AdditionPKiS0_Pi

.visible .entry _Z15Vector_AdditionPKiS0_Pi(
	.param .u64 .ptr .align 1 _Z15Vector_AdditionPKiS0_Pi_param_0,
	.param .u64 .ptr .align 1 _Z15Vector_AdditionPKiS0_Pi_param_1,
	.param .u64 .ptr .align 1 _Z15Vector_AdditionPKiS0_Pi_param_2
)
{
	.reg .pred 	%p<3>;
	.reg .b32 	%r<13>;
	.reg .b64 	%rd<11>;

	ld.param.u64 	%rd4, [_Z15Vector_AdditionPKiS0_Pi_param_0];
	ld.param.u64 	%rd5, [_Z15Vector_AdditionPKiS0_Pi_param_1];
	ld.param.u64 	%rd6, [_Z15Vector_AdditionPKiS0_Pi_param_2];
	mov.u32 	%r6, %ctaid.x;
	mov.u32 	%r1, %ntid.x;
	mov.u32 	%r7, %tid.x;
	mad.lo.s32 	%r12, %r6, %r1, %r7;
	setp.gt.u32 	%p1, %r12, 2047;
	@%p1 bra 	$L__BB0_3;
	mov.u32 	%r8, %nctaid.x;
	mul.lo.s32 	%r3, %r1, %r8;
	cvta.to.global.u64 	%rd1, %rd4;
	cvta.to.global.u64 	%rd2, %rd5;
	cvta.to.global.u64 	%rd3, %rd6;
$L__BB0_2:
	mul.wide.u32 	%rd7, %r12, 4;
	add.s64 	%rd8, %rd1, %rd7;
	ld.global.u32 	%r9, [%rd8];
	add.s64 	%rd9, %rd2, %rd7;
	ld.global.u32 	%r10, [%rd9];
	add.s32 	%r11, %r10, %r9;
	add.s64 	%rd10, %rd3, %rd7;
	st.global.u32 	[%rd10], %r11;
	add.s32 	%r12, %r12, %r3;
	setp.lt.u32 	%p2, %r12, 2048;
	@%p2 bra 	$L__BB0_2;
$L__BB0_3:
	ret;

}


// ===== COMPILED SASS (sm_100) =====

	.target	sm_100

	.elftype	@"ET_EXEC"


//--------------------- .note.nv.tkinfo           --------------------------
	.section	.note.nv.tkinfo,"",@"SHT_NOTE"
	.sectionflags	@"SHF_NOTE_NV_TKINFO"
	.tkinfo
        /*0018*/ 	.word	0x00000002
        /*0030*/ 	.string	""
        /*0030*/ 	.string	"ptxas"
        /*0030*/ 	.string	"Cuda compilation tools, release 13.0, V13.0.88"
        /*0030*/ 	.string	"Build cuda_13.0.r13.0/compiler.36424714_0"
        /*0030*/ 	.string	"-arch sm_100 -m 64 "



//--------------------- .note.nv.cuinfo           --------------------------
	.section	.note.nv.cuinfo,"",@"SHT_NOTE"
	.sectionflags	@"SHF_NOTE_NV_CUINFO"
        /*0018*/ 	.short	0x0002
        /*001a*/ 	.short	0x0064
        /*001c*/ 	.short	0x0082
	.zero		2


//--------------------- .nv.info                  --------------------------
	.section	.nv.info,"",@"SHT_CUDA_INFO"
	.align	4


	//----- nvinfo : EIATTR_REGCOUNT
	.align		4
        /*0000*/ 	.byte	0x04, 0x2f
        /*0002*/ 	.short	(.L_1 - .L_0)
	.align		4
.L_0:
        /*0004*/ 	.word	index@(_Z15Vector_AdditionPKiS0_Pi)
        /*0008*/ 	.word	0x00000014


	//----- nvinfo : EIATTR_FRAME_SIZE
	.align		4
.L_1:
        /*000c*/ 	.byte	0x04, 0x11
        /*000e*/ 	.short	(.L_3 - .L_2)
	.align		4
.L_2:
        /*0010*/ 	.word	index@(_Z15Vector_AdditionPKiS0_Pi)
        /*0014*/ 	.word	0x00000000


	//----- nvinfo : EIATTR_MIN_STACK_SIZE
	.align		4
.L_3:
        /*0018*/ 	.byte	0x04, 0x12
        /*001a*/ 	.short	(.L_5 - .L_4)
	.align		4
.L_4:
        /*001c*/ 	.word	index@(_Z15Vector_AdditionPKiS0_Pi)
        /*0020*/ 	.word	0x00000000
.L_5:


//--------------------- .nv.compat                --------------------------
	.section	.nv.compat,"",@"SHT_CUDA_COMPAT_INFO"
	.align	4
        /*0000*/ 	.byte	0x02, 0x09, 0x00, 0x00, 0x02, 0x02, 0x01, 0x00, 0x02, 0x05, 0x05, 0x00, 0x03, 0x07, 0x01, 0x01
        /*0010*/ 	.byte	0x02, 0x03, 0x00, 0x00, 0x02, 0x06, 0x01, 0x00, 0x04, 0x0b, 0x08, 0x00, 0x09, 0x00, 0x00, 0x00
        /*0020*/ 	.byte	0x00, 0x00, 0x00, 0x00


//--------------------- .nv.info._Z15Vector_AdditionPKiS0_Pi --------------------------
	.section	.nv.info._Z15Vector_AdditionPKiS0_Pi,"",@"SHT_CUDA_INFO"
	.sectionflags	@""
	.align	4


	//----- nvinfo : EIATTR_CUDA_API_VERSION
	.align		4
        /*0000*/ 	.byte	0x04, 0x37
        /*0002*/ 	.short	(.L_7 - .L_6)
.L_6:
        /*0004*/ 	.word	0x00000082


	//----- nvinfo : EIATTR_KPARAM_INFO
	.align		4
.L_7:
        /*0008*/ 	.byte	0x04, 0x17
        /*000a*/ 	.short	(.L_9 - .L_8)
.L_8:
        /*000c*/ 	.word	0x00000000
        /*0010*/ 	.short	0x0002
        /*0012*/ 	.short	0x0010
        /*0014*/ 	.byte	0x00, 0xf5, 0x21, 0x00


	//----- nvinfo : EIATTR_KPARAM_INFO
	.align		4
.L_9:
        /*0018*/ 	.byte	0x04, 0x17
        /*001a*/ 	.short	(.L_11 - .L_10)
.L_10:
        /*001c*/ 	.word	0x00000000
        /*0020*/ 	.short	0x0001
        /*0022*/ 	.short	0x0008
        /*0024*/ 	.byte	0x00, 0xf5, 0x21, 0x00


	//----- nvinfo : EIATTR_KPARAM_INFO
	.align		4
.L_11:
        /*0028*/ 	.byte	0x04, 0x17
        /*002a*/ 	.short	(.L_13 - .L_12)
.L_12:
        /*002c*/ 	.word	0x00000000
        /*0030*/ 	.short	0x0000
        /*0032*/ 	.short	0x0000
        /*0034*/ 	.byte	0x00, 0xf5, 0x21, 0x00


	//----- nvinfo : EIATTR_SPARSE_MMA_MASK
	.align		4
.L_13:
        /*0038*/ 	.byte	0x03, 0x50
        /*003a*/ 	.short	0x0000


	//----- nvinfo : EIATTR_MAXREG_COUNT
	.align		4
        /*003c*/ 	.byte	0x03, 0x1b
        /*003e*/ 	.short	0x00ff


	//----- nvinfo : EIATTR_MERCURY_ISA_VERSION
	.align		4
        /*0040*/ 	.byte	0x03, 0x5f
        /*0042*/ 	.short	0x0101


	//----- nvinfo : EIATTR_VRC_CTA_INIT_COUNT
	.align		4
        /*0044*/ 	.byte	0x02, 0x4a
	.zero		1
	.zero		1


	//----- nvinfo : EIATTR_EXIT_INSTR_OFFSETS
	.align		4
        /*0048*/ 	.byte	0x04, 0x1c
        /*004a*/ 	.short	(.L_15 - .L_14)


	//   ....[0]....
.L_14:
        /*004c*/ 	.word	0x00000060


	//   ....[1]....
        /*0050*/ 	.word	0x00000170


	//----- nvinfo : EIATTR_CRS_STACK_SIZE
	.align		4
.L_15:
        /*0054*/ 	.byte	0x04, 0x1e
        /*0056*/ 	.short	(.L_17 - .L_16)
.L_16:
        /*0058*/ 	.word	0x00000000


	//----- nvinfo : EIATTR_CBANK_PARAM_SIZE
	.align		4
.L_17:
        /*005c*/ 	.byte	0x03, 0x19
        /*005e*/ 	.short	0x0018


	//----- nvinfo : EIATTR_PARAM_CBANK
	.align		4
        /*0060*/ 	.byte	0x04, 0x0a
        /*0062*/ 	.short	(.L_19 - .L_18)
	.align		4
.L_18:
        /*0064*/ 	.word	index@(.nv.constant0._Z15Vector_AdditionPKiS0_Pi)
        /*0068*/ 	.short	0x0380
        /*006a*/ 	.short	0x0018


	//----- nvinfo : EIATTR_SW_WAR
	.align		4
.L_19:
        /*006c*/ 	.byte	0x04, 0x36
        /*006e*/ 	.short	(.L_21 - .L_20)
.L_20:
        /*0070*/ 	.word	0x00000008
.L_21:


//--------------------- .nv.callgraph             --------------------------
	.section	.nv.callgraph,"",@"SHT_CUDA_CALLGRAPH"
	.align	4
	.sectionentsize	8
	.align		4
        /*0000*/ 	.word	0x00000000
	.align		4
        /*0004*/ 	.word	0xffffffff
	.align		4
        /*0008*/ 	.word	0x00000000
	.align		4
        /*000c*/ 	.word	0xfffffffe
	.align		4
        /*0010*/ 	.word	0x00000000
	.align		4
        /*0014*/ 	.word	0xfffffffd
	.align		4
        /*0018*/ 	.word	0x00000000
	.align		4
        /*001c*/ 	.word	0xfffffffc


//--------------------- .text._Z15Vector_AdditionPKiS0_Pi --------------------------
	.section	.text._Z15Vector_AdditionPKiS0_Pi,"ax",@progbits
	.align	128
        .global         _Z15Vector_AdditionPKiS0_Pi
        .type           _Z15Vector_AdditionPKiS0_Pi,@function
        .size           _Z15Vector_AdditionPKiS0_Pi,(.L_x_2 - _Z15Vector_AdditionPKiS0_Pi)
        .other          _Z15Vector_AdditionPKiS0_Pi,@"STO_CUDA_ENTRY STV_DEFAULT"
_Z15Vector_AdditionPKiS0_Pi:
.text._Z15Vector_AdditionPKiS0_Pi:
[----:B------:R-:W-:Y:S01]  /*0000*/  LDC R1, c[0x0][0x37c] ;  /* 0x0000df00ff017b82 */ /* 0x000fe20000000800 */
[----:B------:R-:W0:Y:S07]  /*0010*/  S2R R0, SR_TID.X ;  /* 0x0000000000007919 */ /* 0x000e2e0000002100 */
[----:B------:R-:W0:Y:S08]  /*0020*/  S2UR UR4, SR_CTAID.X ;  /* 0x00000000000479c3 */ /* 0x000e300000002500 */
[----:B------:R-:W0:Y:S02]  /*0030*/  LDC R15, c[0x0][0x360] ;  /* 0x0000d800ff0f7b82 */ /* 0x000e240000000800 */
[----:B0-----:R-:W-:-:S05]  /*0040*/  IMAD R0, R15, UR4, R0 ;  /* 0x000000040f007c24 */ /* 0x001fca000f8e0200 */
[----:B------:R-:W-:-:S13]  /*0050*/  ISETP.GT.U32.AND P0, PT, R0, 0x7ff, PT ;  /* 0x000007ff0000780c */ /* 0x000fda0003f04070 */
[----:B------:R-:W-:Y:S05]  /*0060*/  @P0 EXIT ;  /* 0x000000000000094d */ /* 0x000fea0003800000 */
[----:B------:R-:W0:Y:S01]  /*0070*/  LDC.64 R12, c[0x0][0x390] ;  /* 0x0000e400ff0c7b82 */ /* 0x000e220000000a00 */
[----:B------:R-:W1:Y:S01]  /*0080*/  LDCU UR4, c[0x0][0x370] ;  /* 0x00006e00ff0477ac */ /* 0x000e620008000800 */
[----:B------:R-:W2:Y:S06]  /*0090*/  LDCU.64 UR6, c[0x0][0x358] ;  /* 0x00006b00ff0677ac */ /* 0x000eac0008000a00 */
[----:B------:R-:W3:Y:S08]  /*00a0*/  LDC.64 R8, c[0x0][0x380] ;  /* 0x0000e000ff087b82 */ /* 0x000ef00000000a00 */
[----:B------:R-:W4:Y:S01]  /*00b0*/  LDC.64 R10, c[0x0][0x388] ;  /* 0x0000e200ff0a7b82 */ /* 0x000f220000000a00 */
[----:B-1----:R-:W-:-:S07]  /*00c0*/  IMAD R15, R15, UR4, RZ ;  /* 0x000000040f0f7c24 */ /* 0x002fce000f8e02ff */
.L_x_0:
[----:B---3--:R-:W-:-:S04]  /*00d0*/  IMAD.WIDE.U32 R2, R0, 0x4, R8 ;  /* 0x0000000400027825 */ /* 0x008fc800078e0008 */
[C---:B----4-:R-:W-:Y:S02]  /*00e0*/  IMAD.WIDE.U32 R4, R0.reuse, 0x4, R10 ;  /* 0x0000000400047825 */ /* 0x050fe400078e000a */
[----:B--2---:R-:W2:Y:S04]  /*00f0*/  LDG.E R2, desc[UR6][R2.64] ;  /* 0x0000000602027981 */ /* 0x004ea8000c1e1900 */
[----:B------:R-:W2:Y:S01]  /*0100*/  LDG.E R5, desc[UR6][R4.64] ;  /* 0x0000000604057981 */ /* 0x000ea2000c1e1900 */
[----:B01----:R-:W-:Y:S01]  /*0110*/  IMAD.WIDE.U32 R6, R0, 0x4, R12 ;  /* 0x0000000400067825 */ /* 0x003fe200078e000c */
[----:B------:R-:W-:-:S04]  /*0120*/  IADD3 R0, PT, PT, R15, R0, RZ ;  /* 0x000000000f007210 */ /* 0x000fc80007ffe0ff */
[----:B------:R-:W-:Y:S02]  /*0130*/  ISETP.GE.U32.AND P0, PT, R0, 0x800, PT ;  /* 0x000008000000780c */ /* 0x000fe40003f06070 */
[----:B--2---:R-:W-:-:S05]  /*0140*/  IADD3 R17, PT, PT, R2, R5, RZ ;  /* 0x0000000502117210 */ /* 0x004fca0007ffe0ff */
[----:B------:R1:W-:Y:S06]  /*0150*/  STG.E desc[UR6][R6.64], R17 ;  /* 0x0000001106007986 */ /* 0x0003ec000c101906 */
[----:B------:R-:W-:Y:S05]  /*0160*/  @!P0 BRA `(.L_x_0) ;  /* 0xfffffffc00d88947 */ /* 0x000fea000383ffff */
[----:B------:R-:W-:Y:S05]  /*0170*/  EXIT ;  /* 0x000000000000794d */ /* 0x000fea0003800000 */
.L_x_1:
[----:B------:R-:W-:-:S00]  /*0180*/  BRA `(.L_x_1) ;  /* 0xfffffffc00fc7947 */ /* 0x000fc0000383ffff */
[----:B------:R-:W-:-:S00]  /*0190*/  NOP ;  /* 0x0000000000007918 */ /* 0x000fc00000000000 */
        /* <DEDUP_REMOVED lines=14> */
.L_x_2:


//--------------------- .nv.shared.reserved.0     --------------------------
	.section	.nv.shared.reserved.0,"aw",@nobits
	.weak		__nv_reservedSMEM_offset_0_alias
	.size		__nv_reservedSMEM_offset_0_alias, 0, 64
	.other		__nv_reservedSMEM_offset_0_alias,@"STO_CUDA_RESERVED_SHARED STV_DEFAULT"
__nv_reservedSMEM_offset_0_alias:
	.zero		0
	.zero		64


//--------------------- .nv.constant0._Z15Vector_AdditionPKiS0_Pi --------------------------
	.section	.nv.constant0._Z15Vector_AdditionPKiS0_Pi,"a",@progbits
	.sectionflags	@""
	.align	4
.nv.constant0._Z15Vector_AdditionPKiS0_Pi:
	.zero		920


//--------------------- SYMBOLS --------------------------

	.type		.nv.reservedSmem.offset0,@object
	.size		.nv.reservedSmem.offset0,0x4
